//
// Generated by NVIDIA NVVM Compiler
//
// Compiler Build ID: CL-36424714
// Cuda compilation tools, release 13.0, V13.0.88
// Based on NVVM 20.0.0
//

.version 9.0
.target sm_100
.address_size 64

	// .globl	_Z14findMaxInAccumPjiiPiS0_

.visible .entry _Z14findMaxInAccumPjiiPiS0_(
	.param .u64 .ptr .align 1 _Z14findMaxInAccumPjiiPiS0__param_0,
	.param .u32 _Z14findMaxInAccumPjiiPiS0__param_1,
	.param .u32 _Z14findMaxInAccumPjiiPiS0__param_2,
	.param .u64 .ptr .align 1 _Z14findMaxInAccumPjiiPiS0__param_3,
	.param .u64 .ptr .align 1 _Z14findMaxInAccumPjiiPiS0__param_4
)
{
	.reg .pred 	%p<5>;
	.reg .b32 	%r<20>;
	.reg .b64 	%rd<9>;

	ld.param.u64 	%rd1, [_Z14findMaxInAccumPjiiPiS0__param_0];
	ld.param.u32 	%r4, [_Z14findMaxInAccumPjiiPiS0__param_1];
	ld.param.u32 	%r5, [_Z14findMaxInAccumPjiiPiS0__param_2];
	ld.param.u64 	%rd2, [_Z14findMaxInAccumPjiiPiS0__param_3];
	ld.param.u64 	%rd3, [_Z14findMaxInAccumPjiiPiS0__param_4];
	mov.u32 	%r7, %ntid.x;
	mov.u32 	%r8, %ctaid.x;
	mov.u32 	%r9, %tid.x;
	mad.lo.s32 	%r1, %r7, %r8, %r9;
	mov.u32 	%r10, %ntid.y;
	mov.u32 	%r11, %ctaid.y;
	mov.u32 	%r12, %tid.y;
	mad.lo.s32 	%r13, %r10, %r11, %r12;
	mul.lo.s32 	%r3, %r4, %r13;
	setp.ge.s32 	%p1, %r1, %r4;
	setp.ge.s32 	%p2, %r13, %r5;
	or.pred  	%p3, %p1, %p2;
	@%p3 bra 	$L__BB0_3;
	cvta.to.global.u64 	%rd4, %rd1;
	cvta.to.global.u64 	%rd5, %rd3;
	add.s32 	%r14, %r3, %r1;
	mul.wide.s32 	%rd6, %r14, 4;
	add.s64 	%rd7, %rd4, %rd6;
	ld.global.u32 	%r15, [%rd7];
	atom.global.max.s32 	%r16, [%rd5], %r15;
	ld.global.u32 	%r17, [%rd5];
	setp.ne.s32 	%p4, %r15, %r17;
	@%p4 bra 	$L__BB0_3;
	cvta.to.global.u64 	%rd8, %rd2;
	atom.global.exch.b32 	%r18, [%rd8], %r1;
	atom.global.exch.b32 	%r19, [%rd8+4], %r13;
$L__BB0_3:
	ret;

}


// ===== COMPILED SASS (sm_100) =====

	.target	sm_100

	.elftype	@"ET_EXEC"


//--------------------- .note.nv.tkinfo           --------------------------
	.section	.note.nv.tkinfo,"",@"SHT_NOTE"
	.sectionflags	@"SHF_NOTE_NV_TKINFO"
	.tkinfo
        /*0018*/ 	.word	0x00000002
        /*0030*/ 	.string	""
        /*0030*/ 	.string	"ptxas"
        /*0030*/ 	.string	"Cuda compilation tools, release 13.0, V13.0.88"
        /*0030*/ 	.string	"Build cuda_13.0.r13.0/compiler.36424714_0"
        /*0030*/ 	.string	"-arch sm_100 -m 64 "



//--------------------- .note.nv.cuinfo           --------------------------
	.section	.note.nv.cuinfo,"",@"SHT_NOTE"
	.sectionflags	@"SHF_NOTE_NV_CUINFO"
        /*0018*/ 	.short	0x0002
        /*001a*/ 	.short	0x0064
        /*001c*/ 	.short	0x0082
	.zero		2


//--------------------- .nv.info                  --------------------------
	.section	.nv.info,"",@"SHT_CUDA_INFO"
	.align	4


	//----- nvinfo : EIATTR_REGCOUNT
	.align		4
        /*0000*/ 	.byte	0x04, 0x2f
        /*0002*/ 	.short	(.L_1 - .L_0)
	.align		4
.L_0:
        /*0004*/ 	.word	index@(_Z14findMaxInAccumPjiiPiS0_)
        /*0008*/ 	.word	0x0000000e


	//----- nvinfo : EIATTR_FRAME_SIZE
	.align		4
.L_1:
        /*000c*/ 	.byte	0x04, 0x11
        /*000e*/ 	.short	(.L_3 - .L_2)
	.align		4
.L_2:
        /*0010*/ 	.word	index@(_Z14findMaxInAccumPjiiPiS0_)
        /*0014*/ 	.word	0x00000000


	//----- nvinfo : EIATTR_MIN_STACK_SIZE
	.align		4
.L_3:
        /*0018*/ 	.byte	0x04, 0x12
        /*001a*/ 	.short	(.L_5 - .L_4)
	.align		4
.L_4:
        /*001c*/ 	.word	index@(_Z14findMaxInAccumPjiiPiS0_)
        /*0020*/ 	.word	0x00000000
.L_5:


//--------------------- .nv.compat                --------------------------
	.section	.nv.compat,"",@"SHT_CUDA_COMPAT_INFO"
	.align	4
        /*0000*/ 	.byte	0x02, 0x09, 0x00, 0x00, 0x02, 0x02, 0x01, 0x00, 0x02, 0x05, 0x05, 0x00, 0x03, 0x07, 0x01, 0x01
        /*0010*/ 	.byte	0x02, 0x03, 0x00, 0x00, 0x02, 0x06, 0x01, 0x00, 0x04, 0x0b, 0x08, 0x00, 0x09, 0x00, 0x00, 0x00
        /*0020*/ 	.byte	0x00, 0x00, 0x00, 0x00


//--------------------- .nv.info._Z14findMaxInAccumPjiiPiS0_ --------------------------
	.section	.nv.info._Z14findMaxInAccumPjiiPiS0_,"",@"SHT_CUDA_INFO"
	.sectionflags	@""
	.align	4


	//----- nvinfo : EIATTR_CUDA_API_VERSION
	.align		4
        /*0000*/ 	.byte	0x04, 0x37
        /*0002*/ 	.short	(.L_7 - .L_6)
.L_6:
        /*0004*/ 	.word	0x00000082


	//----- nvinfo : EIATTR_KPARAM_INFO
	.align		4
.L_7:
        /*0008*/ 	.byte	0x04, 0x17
        /*000a*/ 	.short	(.L_9 - .L_8)
.L_8:
        /*000c*/ 	.word	0x00000000
        /*0010*/ 	.short	0x0004
        /*0012*/ 	.short	0x0018
        /*0014*/ 	.byte	0x00, 0xf5, 0x21, 0x00


	//----- nvinfo : EIATTR_KPARAM_INFO
	.align		4
.L_9:
        /*0018*/ 	.byte	0x04, 0x17
        /*001a*/ 	.short	(.L_11 - .L_10)
.L_10:
        /*001c*/ 	.word	0x00000000
        /*0020*/ 	.short	0x0003
        /*0022*/ 	.short	0x0010
        /*0024*/ 	.byte	0x00, 0xf5, 0x21, 0x00


	//----- nvinfo : EIATTR_KPARAM_INFO
	.align		4
.L_11:
        /*0028*/ 	.byte	0x04, 0x17
        /*002a*/ 	.short	(.L_13 - .L_12)
.L_12:
        /*002c*/ 	.word	0x00000000
        /*0030*/ 	.short	0x0002
        /*0032*/ 	.short	0x000c
        /*0034*/ 	.byte	0x00, 0xf0, 0x11, 0x00


	//----- nvinfo : EIATTR_KPARAM_INFO
	.align		4
.L_13:
        /*0038*/ 	.byte	0x04, 0x17
        /*003a*/ 	.short	(.L_15 - .L_14)
.L_14:
        /*003c*/ 	.word	0x00000000
        /*0040*/ 	.short	0x0001
        /*0042*/ 	.short	0x0008
        /*0044*/ 	.byte	0x00, 0xf0, 0x11, 0x00


	//----- nvinfo : EIATTR_KPARAM_INFO
	.align		4
.L_15:
        /*0048*/ 	.byte	0x04, 0x17
        /*004a*/ 	.short	(.L_17 - .L_16)
.L_16:
        /*004c*/ 	.word	0x00000000
        /*0050*/ 	.short	0x0000
        /*0052*/ 	.short	0x0000
        /*0054*/ 	.byte	0x00, 0xf5, 0x21, 0x00


	//----- nvinfo : EIATTR_SPARSE_MMA_MASK
	.align		4
.L_17:
        /*0058*/ 	.byte	0x03, 0x50
        /*005a*/ 	.short	0x0000


	//----- nvinfo : EIATTR_MAXREG_COUNT
	.align		4
        /*005c*/ 	.byte	0x03, 0x1b
        /*005e*/ 	.short	0x00ff


	//----- nvinfo : EIATTR_MERCURY_ISA_VERSION
	.align		4
        /*0060*/ 	.byte	0x03, 0x5f
        /*0062*/ 	.short	0x0101


	//----- nvinfo : EIATTR_INT_WARP_WIDE_INSTR_OFFSETS
	.align		4
        /*0064*/ 	.byte	0x04, 0x31
        /*0066*/ 	.short	(.L_19 - .L_18)


	//   ....[0]....
.L_18:
        /*0068*/ 	.word	0x00000130


	//   ....[1]....
        /*006c*/ 	.word	0x00000170


	//----- nvinfo : EIATTR_VRC_CTA_INIT_COUNT
	.align		4
.L_19:
        /*0070*/ 	.byte	0x02, 0x4a
	.zero		1
	.zero		1


	//----- nvinfo : EIATTR_EXIT_INSTR_OFFSETS
	.align		4
        /*0074*/ 	.byte	0x04, 0x1c
        /*0076*/ 	.short	(.L_21 - .L_20)


	//   ....[0]....
.L_20:
        /*0078*/ 	.word	0x000000c0


	//   ....[1]....
        /*007c*/ 	.word	0x000001c0


	//   ....[2]....
        /*0080*/ 	.word	0x00000250


	//----- nvinfo : EIATTR_CBANK_PARAM_SIZE
	.align		4
.L_21:
        /*0084*/ 	.byte	0x03, 0x19
        /*0086*/ 	.short	0x0020


	//----- nvinfo : EIATTR_PARAM_CBANK
	.align		4
        /*0088*/ 	.byte	0x04, 0x0a
        /*008a*/ 	.short	(.L_23 - .L_22)
	.align		4
.L_22:
        /*008c*/ 	.word	index@(.nv.constant0._Z14findMaxInAccumPjiiPiS0_)
        /*0090*/ 	.short	0x0380
        /*0092*/ 	.short	0x0020


	//----- nvinfo : EIATTR_SW_WAR
	.align		4
.L_23:
        /*0094*/ 	.byte	0x04, 0x36
        /*0096*/ 	.short	(.L_25 - .L_24)
.L_24:
        /*0098*/ 	.word	0x00000008
.L_25:


//--------------------- .nv.callgraph             --------------------------
	.section	.nv.callgraph,"",@"SHT_CUDA_CALLGRAPH"
	.align	4
	.sectionentsize	8
	.align		4
        /*0000*/ 	.word	0x00000000
	.align		4
        /*0004*/ 	.word	0xffffffff
	.align		4
        /*0008*/ 	.word	0x00000000
	.align		4
        /*000c*/ 	.word	0xfffffffe
	.align		4
        /*0010*/ 	.word	0x00000000
	.align		4
        /*0014*/ 	.word	0xfffffffd
	.align		4
        /*0018*/ 	.word	0x00000000
	.align		4
        /*001c*/ 	.word	0xfffffffc


//--------------------- .text._Z14findMaxInAccumPjiiPiS0_ --------------------------
	.section	.text._Z14findMaxInAccumPjiiPiS0_,"ax",@progbits
	.align	128
        .global         _Z14findMaxInAccumPjiiPiS0_
        .type           _Z14findMaxInAccumPjiiPiS0_,@function
        .size           _Z14findMaxInAccumPjiiPiS0_,(.L_x_1 - _Z14findMaxInAccumPjiiPiS0_)
        .other          _Z14findMaxInAccumPjiiPiS0_,@"STO_CUDA_ENTRY STV_DEFAULT"
_Z14findMaxInAccumPjiiPiS0_:
.text._Z14findMaxInAccumPjiiPiS0_:
[----:B------:R-:W-:Y:S01]  /*0000*/  LDC R1, c[0x0][0x37c] ;  /* 0x0000df00ff017b82 */ /* 0x000fe20000000800 */
[----:B------:R-:W0:Y:S01]  /*0010*/  S2R R0, SR_CTAID.Y ;  /* 0x0000000000007919 */ /* 0x000e220000002600 */
[----:B------:R-:W1:Y:S01]  /*0020*/  LDCU UR4, c[0x0][0x360] ;  /* 0x00006c00ff0477ac */ /* 0x000e620008000800 */
[----:B------:R-:W0:Y:S01]  /*0030*/  S2R R3, SR_TID.Y ;  /* 0x0000000000037919 */ /* 0x000e220000002200 */
[----:B------:R-:W0:Y:S01]  /*0040*/  LDCU UR5, c[0x0][0x364] ;  /* 0x00006c80ff0577ac */ /* 0x000e220008000800 */
[----:B------:R-:W1:Y:S01]  /*0050*/  S2R R7, SR_CTAID.X ;  /* 0x0000000000077919 */ /* 0x000e620000002500 */
[----:B------:R-:W2:Y:S01]  /*0060*/  LDCU.64 UR8, c[0x0][0x388] ;  /* 0x00007100ff0877ac */ /* 0x000ea20008000a00 */
[----:B------:R-:W1:Y:S01]  /*0070*/  S2R R2, SR_TID.X ;  /* 0x0000000000027919 */ /* 0x000e620000002100 */
[----:B0-----:R-:W-:-:S05]  /*0080*/  IMAD R0, R0, UR5, R3 ;  /* 0x0000000500007c24 */ /* 0x001fca000f8e0203 */
[----:B--2---:R-:W-:Y:S01]  /*0090*/  ISETP.GE.AND P0, PT, R0, UR9, PT ;  /* 0x0000000900007c0c */ /* 0x004fe2000bf06270 */
[----:B-1----:R-:W-:-:S05]  /*00a0*/  IMAD R7, R7, UR4, R2 ;  /* 0x0000000407077c24 */ /* 0x002fca000f8e0202 */
[----:B------:R-:W-:-:S13]  /*00b0*/  ISETP.GE.OR P0, PT, R7, UR8, P0 ;  /* 0x0000000807007c0c */ /* 0x000fda0008706670 */
[----:B------:R-:W-:Y:S05]  /*00c0*/  @P0 EXIT ;  /* 0x000000000000094d */ /* 0x000fea0003800000 */
[----:B------:R-:W0:Y:S01]  /*00d0*/  LDC.64 R2, c[0x0][0x380] ;  /* 0x0000e000ff027b82 */ /* 0x000e220000000a00 */
[----:B------:R-:W1:Y:S01]  /*00e0*/  LDCU.64 UR6, c[0x0][0x358] ;  /* 0x00006b00ff0677ac */ /* 0x000e620008000a00 */
[----:B------:R-:W-:-:S04]  /*00f0*/  IMAD R5, R0, UR8, R7 ;  /* 0x0000000800057c24 */ /* 0x000fc8000f8e0207 */
[----:B0-----:R-:W-:-:S06]  /*0100*/  IMAD.WIDE R2, R5, 0x4, R2 ;  /* 0x0000000405027825 */ /* 0x001fcc00078e0202 */
[----:B-1----:R-:W2:Y:S01]  /*0110*/  LDG.E R2, desc[UR6][R2.64] ;  /* 0x0000000602027981 */ /* 0x002ea2000c1e1900 */
[----:B------:R-:W0:Y:S01]  /*0120*/  LDC.64 R4, c[0x0][0x398] ;  /* 0x0000e600ff047b82 */ /* 0x000e220000000a00 */
[----:B------:R-:W-:Y:S01]  /*0130*/  VOTEU.ANY UR4, UPT, PT ;  /* 0x0000000000047886 */ /* 0x000fe200038e0100 */
[----:B------:R-:W1:Y:S01]  /*0140*/  S2R R6, SR_LANEID ;  /* 0x0000000000067919 */ /* 0x000e620000000000 */
[----:B------:R-:W-:-:S06]  /*0150*/  UFLO.U32 UR4, UR4 ;  /* 0x00000004000472bd */ /* 0x000fcc00080e0000 */
[----:B-1----:R-:W-:Y:S02]  /*0160*/  ISETP.EQ.U32.AND P0, PT, R6, UR4, PT ;  /* 0x0000000406007c0c */ /* 0x002fe4000bf02070 */
[----:B--2---:R-:W-:-:S13]  /*0170*/  CREDUX.MAX.S32 UR5, R2 ;  /* 0x00000000020572cc */ /* 0x004fda0000000200 */
[----:B------:R-:W-:-:S05]  /*0180*/  IMAD.U32 R11, RZ, RZ, UR5 ;  /* 0x00000005ff0b7e24 */ /* 0x000fca000f8e00ff */
[----:B0-----:R0:W-:Y:S04]  /*0190*/  @P0 REDG.E.MAX.S32.STRONG.GPU desc[UR6][R4.64], R11 ;  /* 0x0000000b0400098e */ /* 0x0011e8000d12e306 */
[----:B------:R-:W2:Y:S02]  /*01a0*/  LDG.E R9, desc[UR6][R4.64] ;  /* 0x0000000604097981 */ /* 0x000ea4000c1e1900 */
[----:B--2---:R-:W-:-:S13]  /*01b0*/  ISETP.NE.AND P0, PT, R2, R9, PT ;  /* 0x000000090200720c */ /* 0x004fda0003f05270 */
[----:B0-----:R-:W-:Y:S05]  /*01c0*/  @P0 EXIT ;  /* 0x000000000000094d */ /* 0x001fea0003800000 */
[----:B------:R-:W0:Y:S01]  /*01d0*/  LDCU.64 UR4, c[0x0][0x390] ;  /* 0x00007200ff0477ac */ /* 0x000e220008000a00 */
[----:B------:R-:W1:Y:S01]  /*01e0*/  LDC.64 R2, c[0x0][0x390] ;  /* 0x0000e400ff027b82 */ /* 0x000e620000000a00 */
[----:B0-----:R-:W-:-:S04]  /*01f0*/  UIADD3 UR4, UP0, UPT, UR4, 0x4, URZ ;  /* 0x0000000404047890 */ /* 0x001fc8000ff1e0ff */
[----:B------:R-:W-:Y:S02]  /*0200*/  UIADD3.X UR5, UPT, UPT, URZ, UR5, URZ, UP0, !UPT ;  /* 0x00000005ff057290 */ /* 0x000fe400087fe4ff */
[----:B------:R-:W-:Y:S01]  /*0210*/  MOV R4, UR4 ;  /* 0x0000000400047c02 */ /* 0x000fe20008000f00 */
[----:B-1----:R-:W-:Y:S03]  /*0220*/  ATOMG.E.EXCH.STRONG.GPU PT, RZ, desc[UR6][R2.64], R7 ;  /* 0x8000000702ff79a8 */ /* 0x002fe6000c1ef106 */
[----:B------:R-:W-:-:S05]  /*0230*/  IMAD.U32 R5, RZ, RZ, UR5 ;  /* 0x00000005ff057e24 */ /* 0x000fca000f8e00ff */
[----:B------:R-:W-:Y:S01]  /*0240*/  ATOMG.E.EXCH.STRONG.GPU PT, RZ, desc[UR6][R4.64], R0 ;  /* 0x8000000004ff79a8 */ /* 0x000fe2000c1ef106 */
[----:B------:R-:W-:Y:S05]  /*0250*/  EXIT ;  /* 0x000000000000794d */ /* 0x000fea0003800000 */
.L_x_0:
[----:B------:R-:W-:-:S00]  /*0260*/  BRA `(.L_x_0) ;  /* 0xfffffffc00fc7947 */ /* 0x000fc0000383ffff */
[----:B------:R-:W-:-:S00]  /*0270*/  NOP ;  /* 0x0000000000007918 */ /* 0x000fc00000000000 */
        /* <DEDUP_REMOVED lines=8> */
.L_x_1:


//--------------------- .nv.shared.reserved.0     --------------------------
	.section	.nv.shared.reserved.0,"aw",@nobits
	.weak		__nv_reservedSMEM_offset_0_alias
	.size		__nv_reservedSMEM_offset_0_alias, 0, 64
	.other		__nv_reservedSMEM_offset_0_alias,@"STO_CUDA_RESERVED_SHARED STV_DEFAULT"
__nv_reservedSMEM_offset_0_alias:
	.zero		0
	.zero		64


//--------------------- .nv.constant0._Z14findMaxInAccumPjiiPiS0_ --------------------------
	.section	.nv.constant0._Z14findMaxInAccumPjiiPiS0_,"a",@progbits
	.sectionflags	@""
	.align	4
.nv.constant0._Z14findMaxInAccumPjiiPiS0_:
	.zero		928


//--------------------- SYMBOLS --------------------------

	.type		.nv.reservedSmem.offset0,@object
	.size		.nv.reservedSmem.offset0,0x4
